//
// Generated by NVIDIA NVVM Compiler
//
// Compiler Build ID: CL-36424714
// Cuda compilation tools, release 13.0, V13.0.88
// Based on NVVM 20.0.0
//

.version 9.0
.target sm_100
.address_size 64

	// .globl	_Z21readEvery64B_UncachedPKii
.extern .func  (.param .b32 func_retval0) vprintf
(
	.param .b64 vprintf_param_0,
	.param .b64 vprintf_param_1
)
;
.global .align 1 .b8 $str[17] = {117, 110, 114, 101, 97, 99, 104, 97, 98, 108, 101, 58, 32, 37, 117, 10};

.visible .entry _Z21readEvery64B_UncachedPKii(
	.param .u64 .ptr .align 1 _Z21readEvery64B_UncachedPKii_param_0,
	.param .u32 _Z21readEvery64B_UncachedPKii_param_1
)
.maxntid 512
{
	.local .align 8 .b8 	__local_depot0[8];
	.reg .b64 	%SP;
	.reg .b64 	%SPL;
	.reg .pred 	%p<3>;
	.reg .b32 	%r<11>;
	.reg .b64 	%rd<8>;

	mov.u64 	%SPL, __local_depot0;
	cvta.local.u64 	%SP, %SPL;
	ld.param.u64 	%rd1, [_Z21readEvery64B_UncachedPKii_param_0];
	ld.param.u32 	%r2, [_Z21readEvery64B_UncachedPKii_param_1];
	mov.u32 	%r3, %ctaid.x;
	mov.u32 	%r4, %ntid.x;
	mov.u32 	%r5, %tid.x;
	mad.lo.s32 	%r6, %r3, %r4, %r5;
	shl.b32 	%r1, %r6, 10;
	setp.ge.s32 	%p1, %r1, %r2;
	@%p1 bra 	$L__BB0_3;
	mul.wide.s32 	%rd3, %r1, 4;
	add.s64 	%rd2, %rd1, %rd3;
	// begin inline asm
	ld.global.lu.s32 %r7, [%rd2];
	// end inline asm
	setp.ne.s32 	%p2, %r7, -559038737;
	@%p2 bra 	$L__BB0_3;
	add.u64 	%rd4, %SP, 0;
	add.u64 	%rd5, %SPL, 0;
	mov.b32 	%r8, -559038737;
	st.local.u32 	[%rd5], %r8;
	mov.u64 	%rd6, $str;
	cvta.global.u64 	%rd7, %rd6;
	{ // callseq 0, 0
	.param .b64 param0;
	st.param.b64 	[param0], %rd7;
	.param .b64 param1;
	st.param.b64 	[param1], %rd4;
	.param .b32 retval0;
	call.uni (retval0), 
	vprintf, 
	(
	param0, 
	param1
	);
	ld.param.b32 	%r9, [retval0];
	} // callseq 0
$L__BB0_3:
	ret;

}
	// .globl	_Z19copyAllUVM_UncachedPKiPii
.visible .entry _Z19copyAllUVM_UncachedPKiPii(
	.param .u64 .ptr .align 1 _Z19copyAllUVM_UncachedPKiPii_param_0,
	.param .u64 .ptr .align 1 _Z19copyAllUVM_UncachedPKiPii_param_1,
	.param .u32 _Z19copyAllUVM_UncachedPKiPii_param_2
)
.maxntid 512
{
	.reg .pred 	%p<2>;
	.reg .b32 	%r<7>;
	.reg .b64 	%rd<7>;

	ld.param.u64 	%rd1, [_Z19copyAllUVM_UncachedPKiPii_param_0];
	ld.param.u64 	%rd2, [_Z19copyAllUVM_UncachedPKiPii_param_1];
	ld.param.u32 	%r2, [_Z19copyAllUVM_UncachedPKiPii_param_2];
	mov.u32 	%r3, %ctaid.x;
	mov.u32 	%r4, %ntid.x;
	mov.u32 	%r5, %tid.x;
	mad.lo.s32 	%r1, %r3, %r4, %r5;
	setp.ge.s32 	%p1, %r1, %r2;
	@%p1 bra 	$L__BB1_2;
	cvta.to.global.u64 	%rd4, %rd2;
	mul.wide.s32 	%rd5, %r1, 4;
	add.s64 	%rd3, %rd1, %rd5;
	// begin inline asm
	ld.global.lu.s32 %r6, [%rd3];
	// end inline asm
	add.s64 	%rd6, %rd4, %rd5;
	st.global.u32 	[%rd6], %r6;
$L__BB1_2:
	ret;

}
	// .globl	_Z21copyEvery4KB_UncachedPKiPii
.visible .entry _Z21copyEvery4KB_UncachedPKiPii(
	.param .u64 .ptr .align 1 _Z21copyEvery4KB_UncachedPKiPii_param_0,
	.param .u64 .ptr .align 1 _Z21copyEvery4KB_UncachedPKiPii_param_1,
	.param .u32 _Z21copyEvery4KB_UncachedPKiPii_param_2
)
.maxntid 512
{
	.reg .pred 	%p<2>;
	.reg .b32 	%r<8>;
	.reg .b64 	%rd<7>;

	ld.param.u64 	%rd1, [_Z21copyEvery4KB_UncachedPKiPii_param_0];
	ld.param.u64 	%rd2, [_Z21copyEvery4KB_UncachedPKiPii_param_1];
	ld.param.u32 	%r2, [_Z21copyEvery4KB_UncachedPKiPii_param_2];
	mov.u32 	%r3, %ctaid.x;
	mov.u32 	%r4, %ntid.x;
	mov.u32 	%r5, %tid.x;
	mad.lo.s32 	%r6, %r3, %r4, %r5;
	shl.b32 	%r1, %r6, 10;
	setp.ge.s32 	%p1, %r1, %r2;
	@%p1 bra 	$L__BB2_2;
	cvta.to.global.u64 	%rd4, %rd2;
	mul.wide.s32 	%rd5, %r1, 4;
	add.s64 	%rd3, %rd1, %rd5;
	// begin inline asm
	ld.global.lu.s32 %r7, [%rd3];
	// end inline asm
	add.s64 	%rd6, %rd4, %rd5;
	st.global.u32 	[%rd6], %r7;
$L__BB2_2:
	ret;

}


// ===== COMPILED SASS (sm_100) =====

	.target	sm_100

	.elftype	@"ET_EXEC"


//--------------------- .note.nv.tkinfo           --------------------------
	.section	.note.nv.tkinfo,"",@"SHT_NOTE"
	.sectionflags	@"SHF_NOTE_NV_TKINFO"
	.tkinfo
        /*0018*/ 	.word	0x00000002
        /*0030*/ 	.string	""
        /*0030*/ 	.string	"ptxas"
        /*0030*/ 	.string	"Cuda compilation tools, release 13.0, V13.0.88"
        /*0030*/ 	.string	"Build cuda_13.0.r13.0/compiler.36424714_0"
        /*0030*/ 	.string	"-arch sm_100 -m 64 "



//--------------------- .note.nv.cuinfo           --------------------------
	.section	.note.nv.cuinfo,"",@"SHT_NOTE"
	.sectionflags	@"SHF_NOTE_NV_CUINFO"
        /*0018*/ 	.short	0x0002
        /*001a*/ 	.short	0x0064
        /*001c*/ 	.short	0x0082
	.zero		2


//--------------------- .nv.info                  --------------------------
	.section	.nv.info,"",@"SHT_CUDA_INFO"
	.align	4


	//----- nvinfo : EIATTR_REGCOUNT
	.align		4
        /*0000*/ 	.byte	0x04, 0x2f
        /*0002*/ 	.short	(.L_2 - .L_1)
	.align		4
.L_1:
        /*0004*/ 	.word	index@(_Z21readEvery64B_UncachedPKii)
        /*0008*/ 	.word	0x00000018


	//----- nvinfo : EIATTR_FRAME_SIZE
	.align		4
.L_2:
        /*000c*/ 	.byte	0x04, 0x11
        /*000e*/ 	.short	(.L_4 - .L_3)
	.align		4
.L_3:
        /*0010*/ 	.word	index@(_Z21readEvery64B_UncachedPKii)
        /*0014*/ 	.word	0x00000008


	//----- nvinfo : EIATTR_REGCOUNT
	.align		4
.L_4:
        /*0018*/ 	.byte	0x04, 0x2f
        /*001a*/ 	.short	(.L_6 - .L_5)
	.align		4
.L_5:
        /*001c*/ 	.word	index@(_Z19copyAllUVM_UncachedPKiPii)
        /*0020*/ 	.word	0x0000000a


	//----- nvinfo : EIATTR_FRAME_SIZE
	.align		4
.L_6:
        /*0024*/ 	.byte	0x04, 0x11
        /*0026*/ 	.short	(.L_8 - .L_7)
	.align		4
.L_7:
        /*0028*/ 	.word	index@(_Z19copyAllUVM_UncachedPKiPii)
        /*002c*/ 	.word	0x00000000


	//----- nvinfo : EIATTR_REGCOUNT
	.align		4
.L_8:
        /*0030*/ 	.byte	0x04, 0x2f
        /*0032*/ 	.short	(.L_10 - .L_9)
	.align		4
.L_9:
        /*0034*/ 	.word	index@(_Z21copyEvery4KB_UncachedPKiPii)
        /*0038*/ 	.word	0x0000000a


	//----- nvinfo : EIATTR_FRAME_SIZE
	.align		4
.L_10:
        /*003c*/ 	.byte	0x04, 0x11
        /*003e*/ 	.short	(.L_12 - .L_11)
	.align		4
.L_11:
        /*0040*/ 	.word	index@(_Z21copyEvery4KB_UncachedPKiPii)
        /*0044*/ 	.word	0x00000000


	//----- nvinfo : EIATTR_MIN_STACK_SIZE
	.align		4
.L_12:
        /*0048*/ 	.byte	0x04, 0x12
        /*004a*/ 	.short	(.L_14 - .L_13)
	.align		4
.L_13:
        /*004c*/ 	.word	index@(_Z21copyEvery4KB_UncachedPKiPii)
        /*0050*/ 	.word	0x00000000


	//----- nvinfo : EIATTR_MIN_STACK_SIZE
	.align		4
.L_14:
        /*0054*/ 	.byte	0x04, 0x12
        /*0056*/ 	.short	(.L_16 - .L_15)
	.align		4
.L_15:
        /*0058*/ 	.word	index@(_Z19copyAllUVM_UncachedPKiPii)
        /*005c*/ 	.word	0x00000000


	//----- nvinfo : EIATTR_MIN_STACK_SIZE
	.align		4
.L_16:
        /*0060*/ 	.byte	0x04, 0x12
        /*0062*/ 	.short	(.L_18 - .L_17)
	.align		4
.L_17:
        /*0064*/ 	.word	index@(_Z21readEvery64B_UncachedPKii)
        /*0068*/ 	.word	0x00000008
.L_18:


//--------------------- .nv.compat                --------------------------
	.section	.nv.compat,"",@"SHT_CUDA_COMPAT_INFO"
	.align	4
        /*0000*/ 	.byte	0x02, 0x09, 0x00, 0x00, 0x02, 0x02, 0x01, 0x00, 0x02, 0x05, 0x05, 0x00, 0x03, 0x07, 0x01, 0x01
        /*0010*/ 	.byte	0x02, 0x03, 0x00, 0x00, 0x02, 0x06, 0x01, 0x00, 0x04, 0x0b, 0x08, 0x00, 0x09, 0x00, 0x00, 0x00
        /*0020*/ 	.byte	0x00, 0x00, 0x00, 0x00


//--------------------- .nv.info._Z21copyEvery4KB_UncachedPKiPii --------------------------
	.section	.nv.info._Z21copyEvery4KB_UncachedPKiPii,"",@"SHT_CUDA_INFO"
	.sectionflags	@""
	.align	4


	//----- nvinfo : EIATTR_CUDA_API_VERSION
	.align		4
        /*0000*/ 	.byte	0x04, 0x37
        /*0002*/ 	.short	(.L_20 - .L_19)
.L_19:
        /*0004*/ 	.word	0x00000082


	//----- nvinfo : EIATTR_KPARAM_INFO
	.align		4
.L_20:
        /*0008*/ 	.byte	0x04, 0x17
        /*000a*/ 	.short	(.L_22 - .L_21)
.L_21:
        /*000c*/ 	.word	0x00000000
        /*0010*/ 	.short	0x0002
        /*0012*/ 	.short	0x0010
        /*0014*/ 	.byte	0x00, 0xf0, 0x11, 0x00


	//----- nvinfo : EIATTR_KPARAM_INFO
	.align		4
.L_22:
        /*0018*/ 	.byte	0x04, 0x17
        /*001a*/ 	.short	(.L_24 - .L_23)
.L_23:
        /*001c*/ 	.word	0x00000000
        /*0020*/ 	.short	0x0001
        /*0022*/ 	.short	0x0008
        /*0024*/ 	.byte	0x00, 0xf5, 0x21, 0x00


	//----- nvinfo : EIATTR_KPARAM_INFO
	.align		4
.L_24:
        /*0028*/ 	.byte	0x04, 0x17
        /*002a*/ 	.short	(.L_26 - .L_25)
.L_25:
        /*002c*/ 	.word	0x00000000
        /*0030*/ 	.short	0x0000
        /*0032*/ 	.short	0x0000
        /*0034*/ 	.byte	0x00, 0xf5, 0x21, 0x00


	//----- nvinfo : EIATTR_SPARSE_MMA_MASK
	.align		4
.L_26:
        /*0038*/ 	.byte	0x03, 0x50
        /*003a*/ 	.short	0x0000


	//----- nvinfo : EIATTR_MAXREG_COUNT
	.align		4
        /*003c*/ 	.byte	0x03, 0x1b
        /*003e*/ 	.short	0x0080


	//----- nvinfo : EIATTR_MERCURY_ISA_VERSION
	.align		4
        /*0040*/ 	.byte	0x03, 0x5f
        /*0042*/ 	.short	0x0101


	//----- nvinfo : EIATTR_VRC_CTA_INIT_COUNT
	.align		4
        /*0044*/ 	.byte	0x02, 0x4a
	.zero		1
	.zero		1


	//----- nvinfo : EIATTR_EXIT_INSTR_OFFSETS
	.align		4
        /*0048*/ 	.byte	0x04, 0x1c
        /*004a*/ 	.short	(.L_28 - .L_27)


	//   ....[0]....
.L_27:
        /*004c*/ 	.word	0x00000080


	//   ....[1]....
        /*0050*/ 	.word	0x00000100


	//----- nvinfo : EIATTR_MAX_THREADS
	.align		4
.L_28:
        /*0054*/ 	.byte	0x04, 0x05
        /*0056*/ 	.short	(.L_30 - .L_29)
.L_29:
        /*0058*/ 	.word	0x00000200
        /*005c*/ 	.word	0x00000001
        /*0060*/ 	.word	0x00000001


	//----- nvinfo : EIATTR_CBANK_PARAM_SIZE
	.align		4
.L_30:
        /*0064*/ 	.byte	0x03, 0x19
        /*0066*/ 	.short	0x0014


	//----- nvinfo : EIATTR_PARAM_CBANK
	.align		4
        /*0068*/ 	.byte	0x04, 0x0a
        /*006a*/ 	.short	(.L_32 - .L_31)
	.align		4
.L_31:
        /*006c*/ 	.word	index@(.nv.constant0._Z21copyEvery4KB_UncachedPKiPii)
        /*0070*/ 	.short	0x0380
        /*0072*/ 	.short	0x0014


	//----- nvinfo : EIATTR_SW_WAR
	.align		4
.L_32:
        /*0074*/ 	.byte	0x04, 0x36
        /*0076*/ 	.short	(.L_34 - .L_33)
.L_33:
        /*0078*/ 	.word	0x00000008
.L_34:


//--------------------- .nv.info._Z19copyAllUVM_UncachedPKiPii --------------------------
	.section	.nv.info._Z19copyAllUVM_UncachedPKiPii,"",@"SHT_CUDA_INFO"
	.sectionflags	@""
	.align	4


	//----- nvinfo : EIATTR_CUDA_API_VERSION
	.align		4
        /*0000*/ 	.byte	0x04, 0x37
        /*0002*/ 	.short	(.L_36 - .L_35)
.L_35:
        /*0004*/ 	.word	0x00000082


	//----- nvinfo : EIATTR_KPARAM_INFO
	.align		4
.L_36:
        /*0008*/ 	.byte	0x04, 0x17
        /*000a*/ 	.short	(.L_38 - .L_37)
.L_37:
        /*000c*/ 	.word	0x00000000
        /*0010*/ 	.short	0x0002
        /*0012*/ 	.short	0x0010
        /*0014*/ 	.byte	0x00, 0xf0, 0x11, 0x00


	//----- nvinfo : EIATTR_KPARAM_INFO
	.align		4
.L_38:
        /*0018*/ 	.byte	0x04, 0x17
        /*001a*/ 	.short	(.L_40 - .L_39)
.L_39:
        /*001c*/ 	.word	0x00000000
        /*0020*/ 	.short	0x0001
        /*0022*/ 	.short	0x0008
        /*0024*/ 	.byte	0x00, 0xf5, 0x21, 0x00


	//----- nvinfo : EIATTR_KPARAM_INFO
	.align		4
.L_40:
        /*0028*/ 	.byte	0x04, 0x17
        /*002a*/ 	.short	(.L_42 - .L_41)
.L_41:
        /*002c*/ 	.word	0x00000000
        /*0030*/ 	.short	0x0000
        /*0032*/ 	.short	0x0000
        /*0034*/ 	.byte	0x00, 0xf5, 0x21, 0x00


	//----- nvinfo : EIATTR_SPARSE_MMA_MASK
	.align		4
.L_42:
        /*0038*/ 	.byte	0x03, 0x50
        /*003a*/ 	.short	0x0000


	//----- nvinfo : EIATTR_MAXREG_COUNT
	.align		4
        /*003c*/ 	.byte	0x03, 0x1b
        /*003e*/ 	.short	0x0080


	//----- nvinfo : EIATTR_MERCURY_ISA_VERSION
	.align		4
        /*0040*/ 	.byte	0x03, 0x5f
        /*0042*/ 	.short	0x0101


	//----- nvinfo : EIATTR_VRC_CTA_INIT_COUNT
	.align		4
        /*0044*/ 	.byte	0x02, 0x4a
	.zero		1
	.zero		1


	//----- nvinfo : EIATTR_EXIT_INSTR_OFFSETS
	.align		4
        /*0048*/ 	.byte	0x04, 0x1c
        /*004a*/ 	.short	(.L_44 - .L_43)


	//   ....[0]....
.L_43:
        /*004c*/ 	.word	0x00000070


	//   ....[1]....
        /*0050*/ 	.word	0x000000f0


	//----- nvinfo : EIATTR_MAX_THREADS
	.align		4
.L_44:
        /*0054*/ 	.byte	0x04, 0x05
        /*0056*/ 	.short	(.L_46 - .L_45)
.L_45:
        /*0058*/ 	.word	0x00000200
        /*005c*/ 	.word	0x00000001
        /*0060*/ 	.word	0x00000001


	//----- nvinfo : EIATTR_CBANK_PARAM_SIZE
	.align		4
.L_46:
        /*0064*/ 	.byte	0x03, 0x19
        /*0066*/ 	.short	0x0014


	//----- nvinfo : EIATTR_PARAM_CBANK
	.align		4
        /*0068*/ 	.byte	0x04, 0x0a
        /*006a*/ 	.short	(.L_48 - .L_47)
	.align		4
.L_47:
        /*006c*/ 	.word	index@(.nv.constant0._Z19copyAllUVM_UncachedPKiPii)
        /*0070*/ 	.short	0x0380
        /*0072*/ 	.short	0x0014


	//----- nvinfo : EIATTR_SW_WAR
	.align		4
.L_48:
        /*0074*/ 	.byte	0x04, 0x36
        /*0076*/ 	.short	(.L_50 - .L_49)
.L_49:
        /*0078*/ 	.word	0x00000008
.L_50:


//--------------------- .nv.info._Z21readEvery64B_UncachedPKii --------------------------
	.section	.nv.info._Z21readEvery64B_UncachedPKii,"",@"SHT_CUDA_INFO"
	.sectionflags	@""
	.align	4


	//----- nvinfo : EIATTR_CUDA_API_VERSION
	.align		4
        /*0000*/ 	.byte	0x04, 0x37
        /*0002*/ 	.short	(.L_52 - .L_51)
.L_51:
        /*0004*/ 	.word	0x00000082


	//----- nvinfo : EIATTR_KPARAM_INFO
	.align		4
.L_52:
        /*0008*/ 	.byte	0x04, 0x17
        /*000a*/ 	.short	(.L_54 - .L_53)
.L_53:
        /*000c*/ 	.word	0x00000000
        /*0010*/ 	.short	0x0001
        /*0012*/ 	.short	0x0008
        /*0014*/ 	.byte	0x00, 0xf0, 0x11, 0x00


	//----- nvinfo : EIATTR_KPARAM_INFO
	.align		4
.L_54:
        /*0018*/ 	.byte	0x04, 0x17
        /*001a*/ 	.short	(.L_56 - .L_55)
.L_55:
        /*001c*/ 	.word	0x00000000
        /*0020*/ 	.short	0x0000
        /*0022*/ 	.short	0x0000
        /*0024*/ 	.byte	0x00, 0xf5, 0x21, 0x00


	//----- nvinfo : EIATTR_SPARSE_MMA_MASK
	.align		4
.L_56:
        /*0028*/ 	.byte	0x03, 0x50
        /*002a*/ 	.short	0x0000


	//----- nvinfo : EIATTR_MAXREG_COUNT
	.align		4
        /*002c*/ 	.byte	0x03, 0x1b
        /*002e*/ 	.short	0x0080


	//----- nvinfo : EIATTR_EXTERNS
	.align		4
        /*0030*/ 	.byte	0x04, 0x0f
        /*0032*/ 	.short	(.L_58 - .L_57)


	//   ....[0]....
	.align		4
.L_57:
        /*0034*/ 	.word	index@(vprintf)


	//----- nvinfo : EIATTR_MERCURY_ISA_VERSION
	.align		4
.L_58:
        /*0038*/ 	.byte	0x03, 0x5f
        /*003a*/ 	.short	0x0101


	//----- nvinfo : EIATTR_VRC_CTA_INIT_COUNT
	.align		4
        /*003c*/ 	.byte	0x02, 0x4a
	.zero		1
	.zero		1


	//----- nvinfo : EIATTR_SYSCALL_OFFSETS
	.align		4
        /*0040*/ 	.byte	0x04, 0x46
        /*0042*/ 	.short	(.L_60 - .L_59)


	//   ....[0]....
.L_59:
        /*0044*/ 	.word	0x000001c0


	//----- nvinfo : EIATTR_EXIT_INSTR_OFFSETS
	.align		4
.L_60:
        /*0048*/ 	.byte	0x04, 0x1c
        /*004a*/ 	.short	(.L_62 - .L_61)


	//   ....[0]....
.L_61:
        /*004c*/ 	.word	0x000000d0


	//   ....[1]....
        /*0050*/ 	.word	0x00000130


	//   ....[2]....
        /*0054*/ 	.word	0x000001d0


	//----- nvinfo : EIATTR_MAX_THREADS
	.align		4
.L_62:
        /*0058*/ 	.byte	0x04, 0x05
        /*005a*/ 	.short	(.L_64 - .L_63)
.L_63:
        /*005c*/ 	.word	0x00000200
        /*0060*/ 	.word	0x00000001
        /*0064*/ 	.word	0x00000001


	//----- nvinfo : EIATTR_CRS_STACK_SIZE
	.align		4
.L_64:
        /*0068*/ 	.byte	0x04, 0x1e
        /*006a*/ 	.short	(.L_66 - .L_65)
.L_65:
        /*006c*/ 	.word	0x00000000


	//----- nvinfo : EIATTR_CBANK_PARAM_SIZE
	.align		4
.L_66:
        /*0070*/ 	.byte	0x03, 0x19
        /*0072*/ 	.short	0x000c


	//----- nvinfo : EIATTR_PARAM_CBANK
	.align		4
        /*0074*/ 	.byte	0x04, 0x0a
        /*0076*/ 	.short	(.L_68 - .L_67)
	.align		4
.L_67:
        /*0078*/ 	.word	index@(.nv.constant0._Z21readEvery64B_UncachedPKii)
        /*007c*/ 	.short	0x0380
        /*007e*/ 	.short	0x000c


	//----- nvinfo : EIATTR_SW_WAR
	.align		4
.L_68:
        /*0080*/ 	.byte	0x04, 0x36
        /*0082*/ 	.short	(.L_70 - .L_69)
.L_69:
        /*0084*/ 	.word	0x00000008
.L_70:


//--------------------- .nv.callgraph             --------------------------
	.section	.nv.callgraph,"",@"SHT_CUDA_CALLGRAPH"
	.align	4
	.sectionentsize	8
	.align		4
        /*0000*/ 	.word	0x00000000
	.align		4
        /*0004*/ 	.word	0xffffffff
	.align		4
        /*0008*/ 	.word	index@(_Z21readEvery64B_UncachedPKii)
	.align		4
        /*000c*/ 	.word	index@(vprintf)
	.align		4
        /*0010*/ 	.word	0x00000000
	.align		4
        /*0014*/ 	.word	0xfffffffe
	.align		4
        /*0018*/ 	.word	0x00000000
	.align		4
        /*001c*/ 	.word	0xfffffffd
	.align		4
        /*0020*/ 	.word	0x00000000
	.align		4
        /*0024*/ 	.word	0xfffffffc


//--------------------- .nv.constant4             --------------------------
	.section	.nv.constant4,"a",@progbits
	.align	8
	.align		8
.nv.constant4:
        /*0000*/ 	.dword	$str
	.align		8
        /*0008*/ 	.dword	vprintf


//--------------------- .text._Z21copyEvery4KB_UncachedPKiPii --------------------------
	.section	.text._Z21copyEvery4KB_UncachedPKiPii,"ax",@progbits
	.align	128
        .global         _Z21copyEvery4KB_UncachedPKiPii
        .type           _Z21copyEvery4KB_UncachedPKiPii,@function
        .size           _Z21copyEvery4KB_UncachedPKiPii,(.L_x_4 - _Z21copyEvery4KB_UncachedPKiPii)
        .other          _Z21copyEvery4KB_UncachedPKiPii,@"STO_CUDA_ENTRY STV_DEFAULT"
_Z21copyEvery4KB_UncachedPKiPii:
.text._Z21copyEvery4KB_UncachedPKiPii:
[----:B------:R-:W-:Y:S01]  /*0000*/  LDC R1, c[0x0][0x37c] ;  /* 0x0000df00ff017b82 */ /* 0x000fe20000000800 */
[----:B------:R-:W0:Y:S07]  /*0010*/  S2R R3, SR_TID.X ;  /* 0x0000000000037919 */ /* 0x000e2e0000002100 */
[----:B------:R-:W0:Y:S01]  /*0020*/  S2UR UR4, SR_CTAID.X ;  /* 0x00000000000479c3 */ /* 0x000e220000002500 */
[----:B------:R-:W1:Y:S07]  /*0030*/  LDCU UR5, c[0x0][0x390] ;  /* 0x00007200ff0577ac */ /* 0x000e6e0008000800 */
[----:B------:R-:W0:Y:S02]  /*0040*/  LDC R0, c[0x0][0x360] ;  /* 0x0000d800ff007b82 */ /* 0x000e240000000800 */
[----:B0-----:R-:W-:-:S05]  /*0050*/  IMAD R0, R0, UR4, R3 ;  /* 0x0000000400007c24 */ /* 0x001fca000f8e0203 */
[----:B------:R-:W-:-:S04]  /*0060*/  SHF.L.U32 R7, R0, 0xa, RZ ;  /* 0x0000000a00077819 */ /* 0x000fc800000006ff */
[----:B-1----:R-:W-:-:S13]  /*0070*/  ISETP.GE.AND P0, PT, R7, UR5, PT ;  /* 0x0000000507007c0c */ /* 0x002fda000bf06270 */
[----:B------:R-:W-:Y:S05]  /*0080*/  @P0 EXIT ;  /* 0x000000000000094d */ /* 0x000fea0003800000 */
[----:B------:R-:W0:Y:S01]  /*0090*/  LDC.64 R2, c[0x0][0x380] ;  /* 0x0000e000ff027b82 */ /* 0x000e220000000a00 */
[----:B------:R-:W1:Y:S07]  /*00a0*/  LDCU.64 UR4, c[0x0][0x358] ;  /* 0x00006b00ff0477ac */ /* 0x000e6e0008000a00 */
[----:B------:R-:W2:Y:S01]  /*00b0*/  LDC.64 R4, c[0x0][0x388] ;  /* 0x0000e200ff047b82 */ /* 0x000ea20000000a00 */
[----:B0-----:R-:W-:-:S06]  /*00c0*/  IMAD.WIDE R2, R7, 0x4, R2 ;  /* 0x0000000407027825 */ /* 0x001fcc00078e0202 */
[----:B-1----:R-:W3:Y:S01]  /*00d0*/  LDG.E.LU R3, desc[UR4][R2.64] ;  /* 0x0000000402037981 */ /* 0x002ee2000c3e1900 */
[----:B--2---:R-:W-:-:S05]  /*00e0*/  IMAD.WIDE R4, R7, 0x4, R4 ;  /* 0x0000000407047825 */ /* 0x004fca00078e0204 */
[----:B---3--:R-:W-:Y:S01]  /*00f0*/  STG.E desc[UR4][R4.64], R3 ;  /* 0x0000000304007986 */ /* 0x008fe2000c101904 */
[----:B------:R-:W-:Y:S05]  /*0100*/  EXIT ;  /* 0x000000000000794d */ /* 0x000fea0003800000 */
.L_x_0:
[----:B------:R-:W-:-:S00]  /*0110*/  BRA `(.L_x_0) ;  /* 0xfffffffc00fc7947 */ /* 0x000fc0000383ffff */
[----:B------:R-:W-:-:S00]  /*0120*/  NOP ;  /* 0x0000000000007918 */ /* 0x000fc00000000000 */
        /* <DEDUP_REMOVED lines=13> */
.L_x_4:


//--------------------- .text._Z19copyAllUVM_UncachedPKiPii --------------------------
	.section	.text._Z19copyAllUVM_UncachedPKiPii,"ax",@progbits
	.align	128
        .global         _Z19copyAllUVM_UncachedPKiPii
        .type           _Z19copyAllUVM_UncachedPKiPii,@function
        .size           _Z19copyAllUVM_UncachedPKiPii,(.L_x_5 - _Z19copyAllUVM_UncachedPKiPii)
        .other          _Z19copyAllUVM_UncachedPKiPii,@"STO_CUDA_ENTRY STV_DEFAULT"
_Z19copyAllUVM_UncachedPKiPii:
.text._Z19copyAllUVM_UncachedPKiPii:
[----:B------:R-:W-:Y:S01]  /*0000*/  LDC R1, c[0x0][0x37c] ;  /* 0x0000df00ff017b82 */ /* 0x000fe20000000800 */
[----:B------:R-:W0:Y:S07]  /*0010*/  S2R R0, SR_TID.X ;  /* 0x0000000000007919 */ /* 0x000e2e0000002100 */
[----:B------:R-:W0:Y:S01]  /*0020*/  S2UR UR4, SR_CTAID.X ;  /* 0x00000000000479c3 */ /* 0x000e220000002500 */
[----:B------:R-:W1:Y:S07]  /*0030*/  LDCU UR5, c[0x0][0x390] ;  /* 0x00007200ff0577ac */ /* 0x000e6e0008000800 */
[----:B------:R-:W0:Y:S02]  /*0040*/  LDC R7, c[0x0][0x360] ;  /* 0x0000d800ff077b82 */ /* 0x000e240000000800 */
[----:B0-----:R-:W-:-:S05]  /*0050*/  IMAD R7, R7, UR4, R0 ;  /* 0x0000000407077c24 */ /* 0x001fca000f8e0200 */
        /* <DEDUP_REMOVED lines=10> */
.L_x_1:
        /* <DEDUP_REMOVED lines=16> */
.L_x_5:


//--------------------- .text._Z21readEvery64B_UncachedPKii --------------------------
	.section	.text._Z21readEvery64B_UncachedPKii,"ax",@progbits
	.align	128
        .global         _Z21readEvery64B_UncachedPKii
        .type           _Z21readEvery64B_UncachedPKii,@function
        .size           _Z21readEvery64B_UncachedPKii,(.L_x_6 - _Z21readEvery64B_UncachedPKii)
        .other          _Z21readEvery64B_UncachedPKii,@"STO_CUDA_ENTRY STV_DEFAULT"
_Z21readEvery64B_UncachedPKii:
.text._Z21readEvery64B_UncachedPKii:
[----:B------:R-:W0:Y:S01]  /*0000*/  LDC R1, c[0x0][0x37c] ;  /* 0x0000df00ff017b82 */ /* 0x000e220000000800 */
[----:B------:R-:W1:Y:S01]  /*0010*/  S2R R3, SR_TID.X ;  /* 0x0000000000037919 */ /* 0x000e620000002100 */
[----:B------:R-:W2:Y:S06]  /*0020*/  LDCU UR5, c[0x0][0x2fc] ;  /* 0x00005f80ff0577ac */ /* 0x000eac0008000800 */
[----:B------:R-:W1:Y:S01]  /*0030*/  S2UR UR6, SR_CTAID.X ;  /* 0x00000000000679c3 */ /* 0x000e620000002500 */
[----:B0-----:R-:W-:Y:S01]  /*0040*/  VIADD R1, R1, 0xfffffff8 ;  /* 0xfffffff801017836 */ /* 0x001fe20000000000 */
[----:B------:R-:W0:Y:S01]  /*0050*/  LDCU UR7, c[0x0][0x388] ;  /* 0x00007100ff0777ac */ /* 0x000e220008000800 */
[----:B------:R-:W3:Y:S05]  /*0060*/  LDCU UR4, c[0x0][0x2f8] ;  /* 0x00005f00ff0477ac */ /* 0x000eea0008000800 */
[----:B------:R-:W1:Y:S01]  /*0070*/  LDC R0, c[0x0][0x360] ;  /* 0x0000d800ff007b82 */ /* 0x000e620000000800 */
[----:B---3--:R-:W-:-:S04]  /*0080*/  IADD3 R6, P1, PT, R1, UR4, RZ ;  /* 0x0000000401067c10 */ /* 0x008fc8000ff3e0ff */
[----:B--2---:R-:W-:Y:S01]  /*0090*/  IADD3.X R7, PT, PT, RZ, UR5, RZ, P1, !PT ;  /* 0x00000005ff077c10 */ /* 0x004fe20008ffe4ff */
[----:B-1----:R-:W-:-:S04]  /*00a0*/  IMAD R0, R0, UR6, R3 ;  /* 0x0000000600007c24 */ /* 0x002fc8000f8e0203 */
[----:B------:R-:W-:-:S05]  /*00b0*/  IMAD.SHL.U32 R5, R0, 0x400, RZ ;  /* 0x0000040000057824 */ /* 0x000fca00078e00ff */
[----:B0-----:R-:W-:-:S13]  /*00c0*/  ISETP.GE.AND P0, PT, R5, UR7, PT ;  /* 0x0000000705007c0c */ /* 0x001fda000bf06270 */
[----:B------:R-:W-:Y:S05]  /*00d0*/  @P0 EXIT ;  /* 0x000000000000094d */ /* 0x000fea0003800000 */
[----:B------:R-:W0:Y:S01]  /*00e0*/  LDC.64 R2, c[0x0][0x380] ;  /* 0x0000e000ff027b82 */ /* 0x000e220000000a00 */
[----:B------:R-:W1:Y:S01]  /*00f0*/  LDCU.64 UR4, c[0x0][0x358] ;  /* 0x00006b00ff0477ac */ /* 0x000e620008000a00 */
[----:B0-----:R-:W-:-:S06]  /*0100*/  IMAD.WIDE R2, R5, 0x4, R2 ;  /* 0x0000000405027825 */ /* 0x001fcc00078e0202 */
[----:B-1----:R-:W2:Y:S02]  /*0110*/  LDG.E.LU R2, desc[UR4][R2.64] ;  /* 0x0000000402027981 */ /* 0x002ea4000c3e1900 */
[----:B--2---:R-:W-:-:S13]  /*0120*/  ISETP.NE.AND P0, PT, R2, -0x21524111, PT ;  /* 0xdeadbeef0200780c */ /* 0x004fda0003f05270 */
[----:B------:R-:W-:Y:S05]  /*0130*/  @P0 EXIT ;  /* 0x000000000000094d */ /* 0x000fea0003800000 */
[----:B------:R-:W-:Y:S01]  /*0140*/  IMAD.MOV.U32 R8, RZ, RZ, -0x21524111 ;  /* 0xdeadbeefff087424 */ /* 0x000fe200078e00ff */
[----:B------:R-:W-:Y:S01]  /*0150*/  MOV R0, 0x8 ;  /* 0x0000000800007802 */ /* 0x000fe20000000f00 */
[----:B------:R-:W0:Y:S03]  /*0160*/  LDCU.64 UR4, c[0x4][URZ] ;  /* 0x01000000ff0477ac */ /* 0x000e260008000a00 */
[----:B------:R1:W-:Y:S01]  /*0170*/  STL [R1], R8 ;  /* 0x0000000801007387 */ /* 0x0003e20000100800 */
[----:B------:R1:W2:Y:S01]  /*0180*/  LDC.64 R2, c[0x4][R0] ;  /* 0x0100000000027b82 */ /* 0x0002a20000000a00 */
[----:B0-----:R-:W-:Y:S01]  /*0190*/  MOV R4, UR4 ;  /* 0x0000000400047c02 */ /* 0x001fe20008000f00 */
[----:B-1----:R-:W-:-:S07]  /*01a0*/  IMAD.U32 R5, RZ, RZ, UR5 ;  /* 0x00000005ff057e24 */ /* 0x002fce000f8e00ff */
[----:B------:R-:W-:-:S07]  /*01b0*/  LEPC R20, `(.L_x_2) ;  /* 0x000000001014794e */ /* 0x000fce0000000000 */
[----:B--2---:R-:W-:Y:S05]  /*01c0*/  CALL.ABS.NOINC R2 ;  /* 0x0000000002007343 */ /* 0x004fea0003c00000 */
.L_x_2:
[----:B------:R-:W-:Y:S05]  /*01d0*/  EXIT ;  /* 0x000000000000794d */ /* 0x000fea0003800000 */
.L_x_3:
        /* <DEDUP_REMOVED lines=10> */
.L_x_6:


//--------------------- .nv.global.init           --------------------------
	.section	.nv.global.init,"aw",@progbits
.nv.global.init:
	.type		$str,@object
	.size		$str,(.L_0 - $str)
$str:
        /*0000*/ 	.byte	0x75, 0x6e, 0x72, 0x65, 0x61, 0x63, 0x68, 0x61, 0x62, 0x6c, 0x65, 0x3a, 0x20, 0x25, 0x75, 0x0a
        /*0010*/ 	.byte	0x00
.L_0:


//--------------------- .nv.shared.reserved.0     --------------------------
	.section	.nv.shared.reserved.0,"aw",@nobits
	.weak		__nv_reservedSMEM_offset_0_alias
	.size		__nv_reservedSMEM_offset_0_alias, 0, 64
	.other		__nv_reservedSMEM_offset_0_alias,@"STO_CUDA_RESERVED_SHARED STV_DEFAULT"
__nv_reservedSMEM_offset_0_alias:
	.zero		0
	.zero		64


//--------------------- .nv.constant0._Z21copyEvery4KB_UncachedPKiPii --------------------------
	.section	.nv.constant0._Z21copyEvery4KB_UncachedPKiPii,"a",@progbits
	.sectionflags	@""
	.align	4
.nv.constant0._Z21copyEvery4KB_UncachedPKiPii:
	.zero		916


//--------------------- .nv.constant0._Z19copyAllUVM_UncachedPKiPii --------------------------
	.section	.nv.constant0._Z19copyAllUVM_UncachedPKiPii,"a",@progbits
	.sectionflags	@""
	.align	4
.nv.constant0._Z19copyAllUVM_UncachedPKiPii:
	.zero		916


//--------------------- .nv.constant0._Z21readEvery64B_UncachedPKii --------------------------
	.section	.nv.constant0._Z21readEvery64B_UncachedPKii,"a",@progbits
	.sectionflags	@""
	.align	4
.nv.constant0._Z21readEvery64B_UncachedPKii:
	.zero		908


//--------------------- SYMBOLS --------------------------

	.type		.nv.reservedSmem.offset0,@object
	.size		.nv.reservedSmem.offset0,0x4
	.type		vprintf,@function
